	.headerflags	@"EF_CUDA_TEXMODE_UNIFIED EF_CUDA_64BIT_ADDRESS EF_CUDA_ACCELERATORS EF_CUDA_SM90 EF_CUDA_VIRTUAL_SM(EF_CUDA_SM90)"
	.elftype	@"ET_EXEC"


//--------------------- .nv.info                  --------------------------
	.section	.nv.info,"",@"SHT_CUDA_INFO"
	.align	4


	//----- nvinfo : EIATTR_REGCOUNT
	.align		4
        /*0000*/ 	.byte	0x04, 0x2f
        /*0002*/ 	.short	(.L_3 - .L_2)
	.align		4
.L_2:
        /*0004*/ 	.word	index@(triton_poi_fused__native_batch_norm_legit_no_training_add_leaky_relu_13)
        /*0008*/ 	.word	0x00000030


	//----- nvinfo : EIATTR_MIN_STACK_SIZE
	.align		4
.L_3:
        /*000c*/ 	.byte	0x04, 0x12
        /*000e*/ 	.short	(.L_5 - .L_4)
	.align		4
.L_4:
        /*0010*/ 	.word	index@(triton_poi_fused__native_batch_norm_legit_no_training_add_leaky_relu_13)
        /*0014*/ 	.word	0x00000000


	//----- nvinfo : EIATTR_FRAME_SIZE
	.align		4
.L_5:
        /*0018*/ 	.byte	0x04, 0x11
        /*001a*/ 	.short	(.L_7 - .L_6)
	.align		4
.L_6:
        /*001c*/ 	.word	index@(triton_poi_fused__native_batch_norm_legit_no_training_add_leaky_relu_13)
        /*0020*/ 	.word	0x00000000


	//----- nvinfo : EIATTR_MIN_STACK_SIZE
	.align		4
.L_7:
        /*0024*/ 	.byte	0x04, 0x12
        /*0026*/ 	.short	(.L_9 - .L_8)
	.align		4
.L_8:
        /*0028*/ 	.word	index@(triton_poi_fused__native_batch_norm_legit_no_training_add_leaky_relu_13)
        /*002c*/ 	.word	0x00000000
.L_9:


//--------------------- .nv.info.triton_poi_fused__native_batch_norm_legit_no_training_add_leaky_relu_13 --------------------------
	.section	.nv.info.triton_poi_fused__native_batch_norm_legit_no_training_add_leaky_relu_13,"",@"SHT_CUDA_INFO"
	.sectionflags	@""
	.align	4


	//----- nvinfo : EIATTR_CUDA_API_VERSION
	.align		4
        /*0000*/ 	.byte	0x04, 0x37
        /*0002*/ 	.short	(.L_11 - .L_10)
.L_10:
        /*0004*/ 	.word	0x0000007c


	//----- nvinfo : EIATTR_KPARAM_INFO
	.align		4
.L_11:
        /*0008*/ 	.byte	0x04, 0x17
        /*000a*/ 	.short	(.L_13 - .L_12)
.L_12:
        /*000c*/ 	.word	0x00000000
        /*0010*/ 	.short	0x000b
        /*0012*/ 	.short	0x0058
        /*0014*/ 	.byte	0x00, 0xf0, 0x11, 0x00


	//----- nvinfo : EIATTR_KPARAM_INFO
	.align		4
.L_13:
        /*0018*/ 	.byte	0x04, 0x17
        /*001a*/ 	.short	(.L_15 - .L_14)
.L_14:
        /*001c*/ 	.word	0x00000000
        /*0020*/ 	.short	0x000a
        /*0022*/ 	.short	0x0050
        /*0024*/ 	.byte	0x00, 0xf4, 0x21, 0x00


	//----- nvinfo : EIATTR_KPARAM_INFO
	.align		4
.L_15:
        /*0028*/ 	.byte	0x04, 0x17
        /*002a*/ 	.short	(.L_17 - .L_16)
.L_16:
        /*002c*/ 	.word	0x00000000
        /*0030*/ 	.short	0x0009
        /*0032*/ 	.short	0x0048
        /*0034*/ 	.byte	0x00, 0xf4, 0x21, 0x00


	//----- nvinfo : EIATTR_KPARAM_INFO
	.align		4
.L_17:
        /*0038*/ 	.byte	0x04, 0x17
        /*003a*/ 	.short	(.L_19 - .L_18)
.L_18:
        /*003c*/ 	.word	0x00000000
        /*0040*/ 	.short	0x0008
        /*0042*/ 	.short	0x0040
        /*0044*/ 	.byte	0x00, 0xf4, 0x21, 0x00


	//----- nvinfo : EIATTR_KPARAM_INFO
	.align		4
.L_19:
        /*0048*/ 	.byte	0x04, 0x17
        /*004a*/ 	.short	(.L_21 - .L_20)
.L_20:
        /*004c*/ 	.word	0x00000000
        /*0050*/ 	.short	0x0007
        /*0052*/ 	.short	0x0038
        /*0054*/ 	.byte	0x00, 0xf4, 0x21, 0x00


	//----- nvinfo : EIATTR_KPARAM_INFO
	.align		4
.L_21:
        /*0058*/ 	.byte	0x04, 0x17
        /*005a*/ 	.short	(.L_23 - .L_22)
.L_22:
        /*005c*/ 	.word	0x00000000
        /*0060*/ 	.short	0x0006
        /*0062*/ 	.short	0x0030
        /*0064*/ 	.byte	0x00, 0xf4, 0x21, 0x00


	//----- nvinfo : EIATTR_KPARAM_INFO
	.align		4
.L_23:
        /*0068*/ 	.byte	0x04, 0x17
        /*006a*/ 	.short	(.L_25 - .L_24)
.L_24:
        /*006c*/ 	.word	0x00000000
        /*0070*/ 	.short	0x0005
        /*0072*/ 	.short	0x0028
        /*0074*/ 	.byte	0x00, 0xf4, 0x21, 0x00


	//----- nvinfo : EIATTR_KPARAM_INFO
	.align		4
.L_25:
        /*0078*/ 	.byte	0x04, 0x17
        /*007a*/ 	.short	(.L_27 - .L_26)
.L_26:
        /*007c*/ 	.word	0x00000000
        /*0080*/ 	.short	0x0004
        /*0082*/ 	.short	0x0020
        /*0084*/ 	.byte	0x00, 0xf4, 0x21, 0x00


	//----- nvinfo : EIATTR_KPARAM_INFO
	.align		4
.L_27:
        /*0088*/ 	.byte	0x04, 0x17
        /*008a*/ 	.short	(.L_29 - .L_28)
.L_28:
        /*008c*/ 	.word	0x00000000
        /*0090*/ 	.short	0x0003
        /*0092*/ 	.short	0x0018
        /*0094*/ 	.byte	0x00, 0xf4, 0x21, 0x00


	//----- nvinfo : EIATTR_KPARAM_INFO
	.align		4
.L_29:
        /*0098*/ 	.byte	0x04, 0x17
        /*009a*/ 	.short	(.L_31 - .L_30)
.L_30:
        /*009c*/ 	.word	0x00000000
        /*00a0*/ 	.short	0x0002
        /*00a2*/ 	.short	0x0010
        /*00a4*/ 	.byte	0x00, 0xf4, 0x21, 0x00


	//----- nvinfo : EIATTR_KPARAM_INFO
	.align		4
.L_31:
        /*00a8*/ 	.byte	0x04, 0x17
        /*00aa*/ 	.short	(.L_33 - .L_32)
.L_32:
        /*00ac*/ 	.word	0x00000000
        /*00b0*/ 	.short	0x0001
        /*00b2*/ 	.short	0x0008
        /*00b4*/ 	.byte	0x00, 0xf4, 0x21, 0x00


	//----- nvinfo : EIATTR_KPARAM_INFO
	.align		4
.L_33:
        /*00b8*/ 	.byte	0x04, 0x17
        /*00ba*/ 	.short	(.L_35 - .L_34)
.L_34:
        /*00bc*/ 	.word	0x00000000
        /*00c0*/ 	.short	0x0000
        /*00c2*/ 	.short	0x0000
        /*00c4*/ 	.byte	0x00, 0xf4, 0x21, 0x00


	//----- nvinfo : EIATTR_SPARSE_MMA_MASK
	.align		4
.L_35:
        /*00c8*/ 	.byte	0x03, 0x50
        /*00ca*/ 	.short	0x0000


	//----- nvinfo : EIATTR_MAXREG_COUNT
	.align		4
        /*00cc*/ 	.byte	0x03, 0x1b
        /*00ce*/ 	.short	0x00ff


	//----- nvinfo : EIATTR_EXIT_INSTR_OFFSETS
	.align		4
        /*00d0*/ 	.byte	0x04, 0x1c
        /*00d2*/ 	.short	(.L_37 - .L_36)


	//   ....[0]....
.L_36:
        /*00d4*/ 	.word	0x000012d0


	//----- nvinfo : EIATTR_REQNTID
	.align		4
.L_37:
        /*00d8*/ 	.byte	0x04, 0x10
        /*00da*/ 	.short	(.L_39 - .L_38)
.L_38:
        /*00dc*/ 	.word	0x00000080
        /*00e0*/ 	.word	0x00000001
        /*00e4*/ 	.word	0x00000001


	//----- nvinfo : EIATTR_CBANK_PARAM_SIZE
	.align		4
.L_39:
        /*00e8*/ 	.byte	0x03, 0x19
        /*00ea*/ 	.short	0x005c


	//----- nvinfo : EIATTR_PARAM_CBANK
	.align		4
        /*00ec*/ 	.byte	0x04, 0x0a
        /*00ee*/ 	.short	(.L_41 - .L_40)
	.align		4
.L_40:
        /*00f0*/ 	.word	index@(.nv.constant0.triton_poi_fused__native_batch_norm_legit_no_training_add_leaky_relu_13)
        /*00f4*/ 	.short	0x0210
        /*00f6*/ 	.short	0x005c


	//----- nvinfo : EIATTR_SW_WAR
	.align		4
.L_41:
        /*00f8*/ 	.byte	0x04, 0x36
        /*00fa*/ 	.short	(.L_43 - .L_42)
.L_42:
        /*00fc*/ 	.word	0x00000008
.L_43:


//--------------------- .nv.callgraph             --------------------------
	.section	.nv.callgraph,"",@"SHT_CUDA_CALLGRAPH"
	.align	4
	.sectionentsize	8
	.align		4
        /*0000*/ 	.word	0x00000000
	.align		4
        /*0004*/ 	.word	0xffffffff
	.align		4
        /*0008*/ 	.word	0x00000000
	.align		4
        /*000c*/ 	.word	0xfffffffe
	.align		4
        /*0010*/ 	.word	0x00000000
	.align		4
        /*0014*/ 	.word	0xfffffffd
	.align		4
        /*0018*/ 	.word	0x00000000
	.align		4
        /*001c*/ 	.word	0xfffffffc


//--------------------- .nv.constant4             --------------------------
	.section	.nv.constant4,"a",@progbits
	.align	8
	.align		8
.nv.constant4:
        /*0000*/ 	.dword	_$_str
	.align		8
        /*0008*/ 	.dword	_$_str_$_2


//--------------------- .text.triton_poi_fused__native_batch_norm_legit_no_training_add_leaky_relu_13 --------------------------
	.section	.text.triton_poi_fused__native_batch_norm_legit_no_training_add_leaky_relu_13,"ax",@progbits
	.align	128
        .global         triton_poi_fused__native_batch_norm_legit_no_training_add_leaky_relu_13
        .type           triton_poi_fused__native_batch_norm_legit_no_training_add_leaky_relu_13,@function
        .size           triton_poi_fused__native_batch_norm_legit_no_training_add_leaky_relu_13,(.L_x_1 - triton_poi_fused__native_batch_norm_legit_no_training_add_leaky_relu_13)
        .other          triton_poi_fused__native_batch_norm_legit_no_training_add_leaky_relu_13,@"STO_CUDA_ENTRY STV_DEFAULT"
triton_poi_fused__native_batch_norm_legit_no_training_add_leaky_relu_13:
.text.triton_poi_fused__native_batch_norm_legit_no_training_add_leaky_relu_13:
[----:B------:R-:W-:Y:S01]  /*0000*/  LDC R1, c[0x0][0x28] ;  /* 0x00000a00ff017b82 */ /* 0x000fe20000000800 */
[----:B------:R-:W1:Y:S07]  /*0010*/  S2R R0, SR_TID.X ;  /* 0x0000000000007919 */ /* 0x000e6e0000002100 */
[----:B------:R-:W2:Y:S01]  /*0020*/  LDC.64 R20, c[0x0][0x228] ;  /* 0x00008a00ff147b82 */ /* 0x000ea20000000a00 */
[----:B------:R-:W-:Y:S01]  /*0030*/  ULDC.64 UR4, c[0x0][0x208] ;  /* 0x0000820000047ab9 */ /* 0x000fe20000000a00 */
[----:B------:R-:W3:Y:S06]  /*0040*/  S2R R3, SR_CTAID.X ;  /* 0x0000000000037919 */ /* 0x000eec0000002500 */
[----:B------:R-:W4:Y:S08]  /*0050*/  LDC.64 R30, c[0x0][0x220] ;  /* 0x00008800ff1e7b82 */ /* 0x000f300000000a00 */
[----:B------:R-:W5:Y:S08]  /*0060*/  LDC.64 R28, c[0x0][0x218] ;  /* 0x00008600ff1c7b82 */ /* 0x000f700000000a00 */
[----:B------:R-:W5:Y:S01]  /*0070*/  LDC.64 R42, c[0x0][0x230] ;  /* 0x00008c00ff2a7b82 */ /* 0x000f620000000a00 */
[----:B-1----:R-:W-:-:S07]  /*0080*/  SHF.L.U32 R0, R0, 0x2, RZ ;  /* 0x0000000200007819 */ /* 0x002fce00000006ff */
[----:B------:R-:W1:Y:S01]  /*0090*/  LDC.64 R40, c[0x0][0x238] ;  /* 0x00008e00ff287b82 */ /* 0x000e620000000a00 */
[----:B------:R-:W-:-:S04]  /*00a0*/  LOP3.LUT R0, R0, 0x1fc, RZ, 0xc0, !PT ;  /* 0x000001fc00007812 */ /* 0x000fc800078ec0ff */
[----:B---3--:R-:W-:-:S05]  /*00b0*/  LEA R0, R3, R0, 0xa ;  /* 0x0000000003007211 */ /* 0x008fca00078e50ff */
[----:B------:R-:W-:-:S05]  /*00c0*/  IMAD.HI R2, R0, 0x66666667, RZ ;  /* 0x6666666700027827 */ /* 0x000fca00078e02ff */
[----:B------:R-:W-:-:S04]  /*00d0*/  SHF.R.U32.HI R3, RZ, 0x1f, R2 ;  /* 0x0000001fff037819 */ /* 0x000fc80000011602 */
[----:B------:R-:W-:-:S05]  /*00e0*/  LEA.HI.SX32 R3, R2, R3, 0x1a ;  /* 0x0000000302037211 */ /* 0x000fca00078fd2ff */
[----:B------:R-:W-:-:S04]  /*00f0*/  IMAD R38, R3, -0xa0, R0 ;  /* 0xffffff6003267824 */ /* 0x000fc800078e0200 */
[----:B--2---:R-:W-:-:S06]  /*0100*/  IMAD.WIDE R24, R38, 0x4, R20 ;  /* 0x0000000426187825 */ /* 0x004fcc00078e0214 */
[----:B------:R-:W2:Y:S01]  /*0110*/  LDG.E.EL.128 R24, desc[UR4][R24.64] ;  /* 0x0000000418187981 */ /* 0x000ea2000c2e1d00 */
[----:B----4-:R-:W-:-:S04]  /*0120*/  IMAD.WIDE R4, R38, 0x4, R30 ;  /* 0x0000000426047825 */ /* 0x010fc800078e021e */
[----:B-----5:R-:W-:Y:S02]  /*0130*/  IMAD.WIDE R28, R0, 0x4, R28 ;  /* 0x00000004001c7825 */ /* 0x020fe400078e021c */
[----:B------:R-:W3:Y:S04]  /*0140*/  LDG.E.EL.128 R4, desc[UR4][R4.64] ;  /* 0x0000000404047981 */ /* 0x000ee8000c2e1d00 */
[----:B------:R-:W3:Y:S01]  /*0150*/  LDG.E.128 R12, desc[UR4][R28.64] ;  /* 0x000000041c0c7981 */ /* 0x000ee2000c1e1d00 */
[----:B0-----:R-:W-:-:S04]  /*0160*/  IMAD.WIDE R8, R38, 0x4, R42 ;  /* 0x0000000426087825 */ /* 0x001fc800078e022a */
[----:B-1----:R-:W-:Y:S02]  /*0170*/  IMAD.WIDE R16, R38, 0x4, R40 ;  /* 0x0000000426107825 */ /* 0x002fe400078e0228 */
[----:B------:R-:W4:Y:S04]  /*0180*/  LDG.E.EL.128 R8, desc[UR4][R8.64] ;  /* 0x0000000408087981 */ /* 0x000f28000c2e1d00 */
[----:B------:R-:W4:Y:S01]  /*0190*/  LDG.E.EL.128 R16, desc[UR4][R16.64] ;  /* 0x0000000410107981 */ /* 0x000f22000c2e1d00 */
[----:B------:R-:W-:-:S05]  /*01a0*/  IADD3 R37, R0, 0x200, RZ ;  /* 0x0000020000257810 */ /* 0x000fca0007ffe0ff */
[----:B------:R-:W-:-:S05]  /*01b0*/  IMAD.HI R2, R37, 0x66666667, RZ ;  /* 0x6666666725027827 */ /* 0x000fca00078e02ff */
[----:B------:R-:W-:-:S04]  /*01c0*/  SHF.R.U32.HI R3, RZ, 0x1f, R2 ;  /* 0x0000001fff037819 */ /* 0x000fc80000011602 */
[----:B------:R-:W-:-:S05]  /*01d0*/  LEA.HI.SX32 R2, R2, R3, 0x1a ;  /* 0x0000000302027211 */ /* 0x000fca00078fd2ff */
[----:B------:R-:W-:Y:S01]  /*01e0*/  IMAD R37, R2, -0xa0, R37 ;  /* 0xffffff6002257824 */ /* 0x000fe200078e0225 */
[----:B------:R-:W-:-:S03]  /*01f0*/  HFMA2.MMA R2, -RZ, RZ, 1.625, 0 ;  /* 0x3e800000ff027435 */ /* 0x000fc600000001ff */
[----:B------:R-:W-:-:S04]  /*0200*/  IMAD.WIDE R20, R37, 0x4, R20 ;  /* 0x0000000425147825 */ /* 0x000fc800078e0214 */
[----:B------:R-:W-:Y:S02]  /*0210*/  IMAD.WIDE R32, R37, 0x4, R30 ;  /* 0x0000000425207825 */ /* 0x000fe400078e021e */
[----:B------:R-:W5:Y:S04]  /*0220*/  LDG.E.128 R28, desc[UR4][R28.64+0x800] ;  /* 0x000800041c1c7981 */ /* 0x000f68000c1e1d00 */
[----:B------:R-:W5:Y:S01]  /*0230*/  LDG.E.EL.128 R32, desc[UR4][R32.64] ;  /* 0x0000000420207981 */ /* 0x000f62000c2e1d00 */
[----:B--2---:R-:W-:Y:S01]  /*0240*/  FADD R22, R24, 9.9999997473787516356e-06 ;  /* 0x3727c5ac18167421 */ /* 0x004fe20000000000 */
[----:B------:R-:W-:-:S03]  /*0250*/  FADD R25, R25, 9.9999997473787516356e-06 ;  /* 0x3727c5ac19197421 */ /* 0x000fc60000000000 */
[----:B------:R0:W1:Y:S08]  /*0260*/  MUFU.SQRT R3, R22 ;  /* 0x0000001600037308 */ /* 0x0000700000002000 */
[----:B------:R-:W2:Y:S01]  /*0270*/  MUFU.SQRT R24, R25 ;  /* 0x0000001900187308 */ /* 0x000ea20000002000 */
[----:B---3--:R-:W-:Y:S01]  /*0280*/  FADD R4, R12, -R4 ;  /* 0x800000040c047221 */ /* 0x008fe20000000000 */
[----:B------:R-:W-:Y:S01]  /*0290*/  FADD R5, R13, -R5 ;  /* 0x800000050d057221 */ /* 0x000fe20000000000 */
[----:B0-----:R-:W3:Y:S01]  /*02a0*/  LDG.E.EL.128 R20, desc[UR4][R20.64] ;  /* 0x0000000414147981 */ /* 0x001ee2000c2e1d00 */
[----:B-1----:R-:W-:-:S02]  /*02b0*/  FSETP.GT.AND P0, PT, R3, 8.50705917302346158658e+37, PT ;  /* 0x7e8000000300780b */ /* 0x002fc40003f04000 */
[----:B------:R-:W-:Y:S02]  /*02c0*/  FSETP.GEU.AND P2, PT, R3, 1.175494350822287508e-38, PT ;  /* 0x008000000300780b */ /* 0x000fe40003f4e000 */
[C---:B--2---:R-:W-:Y:S02]  /*02d0*/  FSETP.GT.AND P1, PT, R24.reuse, 8.50705917302346158658e+37, PT ;  /* 0x7e8000001800780b */ /* 0x044fe40003f24000 */
[----:B------:R-:W-:-:S07]  /*02e0*/  FSETP.GEU.AND P3, PT, R24, 1.175494350822287508e-38, PT ;  /* 0x008000001800780b */ /* 0x000fce0003f6e000 */
[----:B------:R-:W-:-:S04]  /*02f0*/  @P0 FMUL R3, R3, 0.25 ;  /* 0x3e80000003030820 */ /* 0x000fc80000400000 */
[----:B------:R-:W-:Y:S01]  /*0300*/  @!P2 FMUL R3, R3, 16777216 ;  /* 0x4b8000000303a820 */ /* 0x000fe20000400000 */
[----:B------:R-:W-:-:S04]  /*0310*/  @P1 FMUL R24, R24, 0.25 ;  /* 0x3e80000018181820 */ /* 0x000fc80000400000 */
[----:B------:R-:W-:Y:S01]  /*0320*/  @!P3 FMUL R24, R24, 16777216 ;  /* 0x4b8000001818b820 */ /* 0x000fe20000400000 */
[----:B------:R-:W0:Y:S01]  /*0330*/  MUFU.RCP R3, R3 ;  /* 0x0000000300037308 */ /* 0x000e220000001000 */
[----:B------:R-:W-:-:S07]  /*0340*/  FSEL R12, R2, 1, P0 ;  /* 0x3f800000020c7808 */ /* 0x000fce0000000000 */
[----:B------:R-:W1:Y:S01]  /*0350*/  MUFU.RCP R24, R24 ;  /* 0x0000001800187308 */ /* 0x000e620000001000 */
[----:B------:R-:W-:Y:S01]  /*0360*/  FSEL R13, R2, 1, P1 ;  /* 0x3f800000020d7808 */ /* 0x000fe20000800000 */
[----:B------:R-:W-:-:S04]  /*0370*/  @!P2 FMUL R12, R12, 16777216 ;  /* 0x4b8000000c0ca820 */ /* 0x000fc80000400000 */
[----:B------:R-:W-:Y:S01]  /*0380*/  @!P3 FMUL R13, R13, 16777216 ;  /* 0x4b8000000d0db820 */ /* 0x000fe20000400000 */
[----:B0-----:R-:W-:Y:S01]  /*0390*/  FMUL R3, R3, R12 ;  /* 0x0000000c03037220 */ /* 0x001fe20000400000 */
[----:B------:R-:W-:Y:S02]  /*03a0*/  FADD R27, R27, 9.9999997473787516356e-06 ;  /* 0x3727c5ac1b1b7421 */ /* 0x000fe40000000000 */
[----:B-1----:R-:W-:Y:S01]  /*03b0*/  FMUL R12, R24, R13 ;  /* 0x0000000d180c7220 */ /* 0x002fe20000400000 */
[----:B------:R-:W-:Y:S02]  /*03c0*/  FADD R13, R26, 9.9999997473787516356e-06 ;  /* 0x3727c5ac1a0d7421 */ /* 0x000fe40000000000 */
[----:B------:R-:W0:Y:S08]  /*03d0*/  MUFU.SQRT R26, R27 ;  /* 0x0000001b001a7308 */ /* 0x000e300000002000 */
[----:B------:R-:W1:Y:S01]  /*03e0*/  MUFU.SQRT R25, R13 ;  /* 0x0000000d00197308 */ /* 0x000e620000002000 */
[----:B0-----:R-:W-:-:S02]  /*03f0*/  FSETP.GT.AND P1, PT, R26, 8.50705917302346158658e+37, PT ;  /* 0x7e8000001a00780b */ /* 0x001fc40003f24000 */
[----:B------:R-:W-:Y:S02]  /*0400*/  FSETP.GEU.AND P3, PT, R26, 1.175494350822287508e-38, PT ;  /* 0x008000001a00780b */ /* 0x000fe40003f6e000 */
[C---:B-1----:R-:W-:Y:S02]  /*0410*/  FSETP.GT.AND P0, PT, R25.reuse, 8.50705917302346158658e+37, PT ;  /* 0x7e8000001900780b */ /* 0x042fe40003f04000 */
[----:B------:R-:W-:-:S07]  /*0420*/  FSETP.GEU.AND P2, PT, R25, 1.175494350822287508e-38, PT ;  /* 0x008000001900780b */ /* 0x000fce0003f4e000 */
[----:B------:R-:W-:-:S04]  /*0430*/  @P1 FMUL R26, R26, 0.25 ;  /* 0x3e8000001a1a1820 */ /* 0x000fc80000400000 */
[----:B------:R-:W-:Y:S01]  /*0440*/  @P0 FMUL R25, R25, 0.25 ;  /* 0x3e80000019190820 */ /* 0x000fe20000400000 */
[----:B------:R-:W-:-:S03]  /*0450*/  @!P3 FMUL R26, R26, 16777216 ;  /* 0x4b8000001a1ab820 */ /* 0x000fc60000400000 */
[----:B------:R-:W-:Y:S01]  /*0460*/  @!P2 FMUL R25, R25, 16777216 ;  /* 0x4b8000001919a820 */ /* 0x000fe20000400000 */
[----:B------:R-:W-:Y:S01]  /*0470*/  FMUL R3, R3, R4 ;  /* 0x0000000403037220 */ /* 0x000fe20000400000 */
[----:B------:R-:W-:Y:S01]  /*0480*/  FMUL R12, R12, R5 ;  /* 0x000000050c0c7220 */ /* 0x000fe20000400000 */
[----:B------:R-:W0:Y:S02]  /*0490*/  MUFU.RCP R24, R26 ;  /* 0x0000001a00187308 */ /* 0x000e240000001000 */
[----:B----4-:R-:W-:Y:S01]  /*04a0*/  FFMA R3, R8, R3, R16 ;  /* 0x0000000308037223 */ /* 0x010fe20000000010 */
[----:B------:R-:W-:Y:S01]  /*04b0*/  FFMA R36, R9, R12, R17 ;  /* 0x0000000c09247223 */ /* 0x000fe20000000011 */
[----:B------:R-:W-:-:S04]  /*04c0*/  FADD R8, R14, -R6 ;  /* 0x800000060e087221 */ /* 0x000fc80000000000 */
[----:B------:R-:W1:Y:S01]  /*04d0*/  MUFU.RCP R25, R25 ;  /* 0x0000001900197308 */ /* 0x000e620000001000 */
[----:B------:R-:W-:Y:S01]  /*04e0*/  FADD R9, R15, -R7 ;  /* 0x800000070f097221 */ /* 0x000fe20000000000 */
[C---:B------:R-:W-:Y:S02]  /*04f0*/  FSEL R6, R2.reuse, 1, P0 ;  /* 0x3f80000002067808 */ /* 0x040fe40000000000 */
[----:B------:R-:W-:Y:S01]  /*0500*/  FSEL R7, R2, 1, P1 ;  /* 0x3f80000002077808 */ /* 0x000fe20000800000 */
[----:B------:R-:W-:-:S04]  /*0510*/  IMAD.WIDE R4, R37, 0x4, R42 ;  /* 0x0000000425047825 */ /* 0x000fc800078e022a */
[----:B------:R-:W-:Y:S01]  /*0520*/  @!P2 FMUL R6, R6, 16777216 ;  /* 0x4b8000000606a820 */ /* 0x000fe20000400000 */
[----:B------:R-:W2:Y:S01]  /*0530*/  LDC.64 R42, c[0x0][0x250] ;  /* 0x00009400ff2a7b82 */ /* 0x000ea20000000a00 */
[----:B------:R-:W-:Y:S01]  /*0540*/  @!P3 FMUL R7, R7, 16777216 ;  /* 0x4b8000000707b820 */ /* 0x000fe20000400000 */
[----:B------:R-:W-:-:S04]  /*0550*/  IMAD.WIDE R12, R37, 0x4, R40 ;  /* 0x00000004250c7825 */ /* 0x000fc800078e0228 */
[----:B0-----:R-:W-:Y:S01]  /*0560*/  FMUL R24, R24, R7 ;  /* 0x0000000718187220 */ /* 0x001fe20000400000 */
[----:B-1----:R-:W-:Y:S01]  /*0570*/  FMUL R25, R25, R6 ;  /* 0x0000000619197220 */ /* 0x002fe20000400000 */
[----:B------:R-:W4:Y:S01]  /*0580*/  LDG.E.EL.128 R12, desc[UR4][R12.64] ;  /* 0x000000040c0c7981 */ /* 0x000f22000c2e1d00 */
[----:B------:R-:W0:Y:S03]  /*0590*/  LDC.64 R40, c[0x0][0x248] ;  /* 0x00009200ff287b82 */ /* 0x000e260000000a00 */
[----:B------:R-:W4:Y:S01]  /*05a0*/  LDG.E.EL.128 R4, desc[UR4][R4.64] ;  /* 0x0000000404047981 */ /* 0x000f22000c2e1d00 */
[----:B------:R-:W-:Y:S01]  /*05b0*/  FMUL R25, R25, R8 ;  /* 0x0000000819197220 */ /* 0x000fe20000400000 */
[----:B------:R-:W-:-:S03]  /*05c0*/  FMUL R24, R24, R9 ;  /* 0x0000000918187220 */ /* 0x000fc60000400000 */
[----:B------:R-:W1:Y:S01]  /*05d0*/  LDC.64 R8, c[0x0][0x240] ;  /* 0x00009000ff087b82 */ /* 0x000e620000000a00 */
[----:B-----5:R-:W-:Y:S01]  /*05e0*/  FADD R30, R30, -R34 ;  /* 0x800000221e1e7221 */ /* 0x020fe20000000000 */
[----:B------:R-:W-:Y:S01]  /*05f0*/  FADD R28, R28, -R32 ;  /* 0x800000201c1c7221 */ /* 0x000fe20000000000 */
[----:B------:R-:W-:Y:S01]  /*0600*/  FADD R33, R29, -R33 ;  /* 0x800000211d217221 */ /* 0x000fe20000000000 */
[----:B---3--:R-:W-:Y:S01]  /*0610*/  FADD R22, R22, 9.9999997473787516356e-06 ;  /* 0x3727c5ac16167421 */ /* 0x008fe20000000000 */
[----:B------:R-:W-:Y:S01]  /*0620*/  FADD R20, R20, 9.9999997473787516356e-06 ;  /* 0x3727c5ac14147421 */ /* 0x000fe20000000000 */
[----:B------:R-:W-:Y:S02]  /*0630*/  FADD R21, R21, 9.9999997473787516356e-06 ;  /* 0x3727c5ac15157421 */ /* 0x000fe40000000000 */
[----:B------:R-:W3:Y:S08]  /*0640*/  MUFU.SQRT R17, R22 ;  /* 0x0000001600117308 */ /* 0x000ef00000002000 */
[----:B------:R-:W5:Y:S08]  /*0650*/  MUFU.SQRT R26, R20 ;  /* 0x00000014001a7308 */ /* 0x000f700000002000 */
[----:B------:R-:W0:Y:S01]  /*0660*/  MUFU.SQRT R16, R21 ;  /* 0x0000001500107308 */ /* 0x000e220000002000 */
[----:B---3--:R-:W-:-:S02]  /*0670*/  FSETP.GT.AND P2, PT, R17, 8.50705917302346158658e+37, PT ;  /* 0x7e8000001100780b */ /* 0x008fc40003f44000 */
[----:B------:R-:W-:Y:S02]  /*0680*/  FSETP.GEU.AND P5, PT, R17, 1.175494350822287508e-38, PT ;  /* 0x008000001100780b */ /* 0x000fe40003fae000 */
[C---:B-----5:R-:W-:Y:S02]  /*0690*/  FSETP.GT.AND P0, PT, R26.reuse, 8.50705917302346158658e+37, PT ;  /* 0x7e8000001a00780b */ /* 0x060fe40003f04000 */
[----:B------:R-:W-:Y:S02]  /*06a0*/  FSETP.GEU.AND P3, PT, R26, 1.175494350822287508e-38, PT ;  /* 0x008000001a00780b */ /* 0x000fe40003f6e000 */
[C---:B0-----:R-:W-:Y:S02]  /*06b0*/  FSETP.GT.AND P1, PT, R16.reuse, 8.50705917302346158658e+37, PT ;  /* 0x7e8000001000780b */ /* 0x041fe40003f24000 */
[----:B------:R-:W-:-:S03]  /*06c0*/  FSETP.GEU.AND P4, PT, R16, 1.175494350822287508e-38, PT ;  /* 0x008000001000780b */ /* 0x000fc60003f8e000 */
[----:B------:R-:W-:-:S04]  /*06d0*/  @P2 FMUL R17, R17, 0.25 ;  /* 0x3e80000011112820 */ /* 0x000fc80000400000 */
[----:B------:R-:W-:Y:S01]  /*06e0*/  @P0 FMUL R26, R26, 0.25 ;  /* 0x3e8000001a1a0820 */ /* 0x000fe20000400000 */
[----:B------:R-:W-:Y:S01]  /*06f0*/  @!P5 FMUL R17, R17, 16777216 ;  /* 0x4b8000001111d820 */ /* 0x000fe20000400000 */
[----:B------:R-:W-:Y:S02]  /*0700*/  FFMA R20, R10, R25, R18 ;  /* 0x000000190a147223 */ /* 0x000fe40000000012 */
[----:B------:R-:W-:Y:S01]  /*0710*/  @!P3 FMUL R26, R26, 16777216 ;  /* 0x4b8000001a1ab820 */ /* 0x000fe20000400000 */
[----:B------:R-:W-:Y:S01]  /*0720*/  @P1 FMUL R16, R16, 0.25 ;  /* 0x3e80000010101820 */ /* 0x000fe20000400000 */
[----:B------:R-:W0:Y:S03]  /*0730*/  MUFU.RCP R25, R17 ;  /* 0x0000001100197308 */ /* 0x000e260000001000 */
[----:B------:R-:W-:Y:S01]  /*0740*/  @!P4 FMUL R16, R16, 16777216 ;  /* 0x4b8000001010c820 */ /* 0x000fe20000400000 */
[----:B------:R-:W-:-:S04]  /*0750*/  FSEL R18, R2, 1, P2 ;  /* 0x3f80000002127808 */ /* 0x000fc80001000000 */
[----:B------:R-:W3:Y:S01]  /*0760*/  MUFU.RCP R22, R26 ;  /* 0x0000001a00167308 */ /* 0x000ee20000001000 */
[----:B------:R-:W-:Y:S01]  /*0770*/  FFMA R21, R11, R24, R19 ;  /* 0x000000180b157223 */ /* 0x000fe20000000013 */
[----:B------:R-:W-:Y:S01]  /*0780*/  FSEL R11, R2, 1, P0 ;  /* 0x3f800000020b7808 */ /* 0x000fe20000000000 */
[----:B------:R-:W-:-:S05]  /*0790*/  @!P5 FMUL R18, R18, 16777216 ;  /* 0x4b8000001212d820 */ /* 0x000fca0000400000 */
[----:B------:R-:W5:Y:S01]  /*07a0*/  MUFU.RCP R16, R16 ;  /* 0x0000001000107308 */ /* 0x000f620000001000 */
[----:B------:R-:W-:Y:S01]  /*07b0*/  FSEL R19, R2, 1, P1 ;  /* 0x3f80000002137808 */ /* 0x000fe20000800000 */
[----:B------:R-:W-:Y:S01]  /*07c0*/  @!P3 FMUL R11, R11, 16777216 ;  /* 0x4b8000000b0bb820 */ /* 0x000fe20000400000 */
[----:B0-----:R-:W-:-:S03]  /*07d0*/  FMUL R25, R25, R18 ;  /* 0x0000001219197220 */ /* 0x001fc60000400000 */
[----:B------:R-:W-:Y:S01]  /*07e0*/  @!P4 FMUL R19, R19, 16777216 ;  /* 0x4b8000001313c820 */ /* 0x000fe20000400000 */
[----:B---3--:R-:W-:Y:S01]  /*07f0*/  FMUL R11, R22, R11 ;  /* 0x0000000b160b7220 */ /* 0x008fe20000400000 */
[----:B------:R-:W-:Y:S02]  /*0800*/  FMUL R25, R25, R30 ;  /* 0x0000001e19197220 */ /* 0x000fe40000400000 */
[----:B-----5:R-:W-:Y:S01]  /*0810*/  FMUL R22, R16, R19 ;  /* 0x0000001310167220 */ /* 0x020fe20000400000 */
[----:B------:R-:W-:Y:S01]  /*0820*/  FMUL R19, R11, R28 ;  /* 0x0000001c0b137220 */ /* 0x000fe20000400000 */
[----:B------:R-:W-:-:S04]  /*0830*/  IMAD.WIDE R10, R38, 0x4, R40 ;  /* 0x00000004260a7825 */ /* 0x000fc800078e0228 */
[----:B-1----:R-:W-:Y:S02]  /*0840*/  IMAD.WIDE R28, R0, 0x4, R8 ;  /* 0x00000004001c7825 */ /* 0x002fe400078e0208 */
[----:B------:R-:W3:Y:S02]  /*0850*/  LDG.E.EL.128 R8, desc[UR4][R10.64] ;  /* 0x000000040a087981 */ /* 0x000ee4000c2e1d00 */
[----:B----4-:R-:W-:Y:S01]  /*0860*/  FFMA R6, R6, R25, R14 ;  /* 0x0000001906067223 */ /* 0x010fe2000000000e */
[----:B--2---:R-:W-:-:S04]  /*0870*/  IMAD.WIDE R24, R38, 0x4, R42 ;  /* 0x0000000426187825 */ /* 0x004fc800078e022a */
[----:B------:R-:W-:Y:S02]  /*0880*/  FFMA R4, R4, R19, R12 ;  /* 0x0000001304047223 */ /* 0x000fe4000000000c */
[----:B------:R-:W3:Y:S04]  /*0890*/  LDG.E.128 R16, desc[UR4][R28.64] ;  /* 0x000000041c107981 */ /* 0x000ee8000c1e1d00 */
[----:B------:R-:W2:Y:S01]  /*08a0*/  LDG.E.EL.128 R24, desc[UR4][R24.64] ;  /* 0x0000000418187981 */ /* 0x000ea2000c2e1d00 */
[----:B------:R-:W-:Y:S01]  /*08b0*/  FMUL R22, R22, R33 ;  /* 0x0000002116167220 */ /* 0x000fe20000400000 */
[----:B------:R-:W-:-:S04]  /*08c0*/  IMAD.WIDE R32, R37, 0x4, R40 ;  /* 0x0000000425207825 */ /* 0x000fc800078e0228 */
[----:B------:R-:W-:Y:S02]  /*08d0*/  FADD R12, R31, -R35 ;  /* 0x800000231f0c7221 */ /* 0x000fe40000000000 */
[----:B------:R-:W4:Y:S04]  /*08e0*/  LDG.E.128 R28, desc[UR4][R28.64+0x800] ;  /* 0x000800041c1c7981 */ /* 0x000f28000c1e1d00 */
[----:B------:R-:W4:Y:S01]  /*08f0*/  LDG.E.EL.128 R32, desc[UR4][R32.64] ;  /* 0x0000000420207981 */ /* 0x000f22000c2e1d00 */
[----:B------:R-:W-:Y:S01]  /*0900*/  FFMA R5, R5, R22, R13 ;  /* 0x0000001605057223 */ /* 0x000fe2000000000d */
[----:B---3--:R-:W-:Y:S01]  /*0910*/  FADD R9, R17, -R9 ;  /* 0x8000000911097221 */ /* 0x008fe20000000000 */
[----:B------:R-:W-:Y:S01]  /*0920*/  FADD R8, R16, -R8 ;  /* 0x8000000810087221 */ /* 0x000fe20000000000 */
[----:B--2---:R-:W-:Y:S01]  /*0930*/  FADD R17, R24, 9.9999997473787516356e-06 ;  /* 0x3727c5ac18117421 */ /* 0x004fe20000000000 */
[----:B------:R-:W-:-:S05]  /*0940*/  FADD R16, R25, 9.9999997473787516356e-06 ;  /* 0x3727c5ac19107421 */ /* 0x000fca0000000000 */
[----:B------:R-:W0:Y:S01]  /*0950*/  MUFU.SQRT R17, R17 ;  /* 0x0000001100117308 */ /* 0x000e220000002000 */
[----:B------:R-:W-:Y:S01]  /*0960*/  FADD R26, R26, 9.9999997473787516356e-06 ;  /* 0x3727c5ac1a1a7421 */ /* 0x000fe20000000000 */
[----:B------:R-:W-:-:S06]  /*0970*/  FADD R27, R27, 9.9999997473787516356e-06 ;  /* 0x3727c5ac1b1b7421 */ /* 0x000fcc0000000000 */
[----:B------:R-:W1:Y:S01]  /*0980*/  MUFU.SQRT R16, R16 ;  /* 0x0000001000107308 */ /* 0x000e620000002000 */
[----:B------:R-:W-:Y:S01]  /*0990*/  FADD R10, R18, -R10 ;  /* 0x8000000a120a7221 */ /* 0x000fe20000000000 */
[----:B------:R-:W-:-:S06]  /*09a0*/  FADD R11, R19, -R11 ;  /* 0x8000000b130b7221 */ /* 0x000fcc0000000000 */
[----:B------:R-:W2:Y:S01]  /*09b0*/  MUFU.SQRT R18, R26 ;  /* 0x0000001a00127308 */ /* 0x000ea20000002000 */
[----:B0-----:R-:W-:-:S07]  /*09c0*/  FSETP.GT.AND P6, PT, R17, 8.50705917302346158658e+37, PT ;  /* 0x7e8000001100780b */ /* 0x001fce0003fc4000 */
[----:B------:R0:W3:Y:S01]  /*09d0*/  MUFU.SQRT R19, R27 ;  /* 0x0000001b00137308 */ /* 0x0000e20000002000 */
[C---:B-1----:R-:W-:Y:S02]  /*09e0*/  FSETP.GT.AND P5, PT, R16.reuse, 8.50705917302346158658e+37, PT ;  /* 0x7e8000001000780b */ /* 0x042fe40003fa4000 */
[----:B------:R-:W-:Y:S02]  /*09f0*/  FSETP.GEU.AND P3, PT, R16, 1.175494350822287508e-38, PT ;  /* 0x008000001000780b */ /* 0x000fe40003f6e000 */
[C---:B------:R-:W-:Y:S02]  /*0a00*/  FSETP.GEU.AND P4, PT, R17.reuse, 1.175494350822287508e-38, PT ;  /* 0x008000001100780b */ /* 0x040fe40003f8e000 */
[----:B--2---:R-:W-:Y:S01]  /*0a10*/  FSETP.GT.AND P2, PT, R18, 8.50705917302346158658e+37, PT ;  /* 0x7e8000001200780b */ /* 0x004fe20003f44000 */
[----:B------:R-:W-:Y:S01]  /*0a20*/  @P6 FMUL R17, R17, 0.25 ;  /* 0x3e80000011116820 */ /* 0x000fe20000400000 */
[----:B------:R-:W-:Y:S01]  /*0a30*/  FSEL R24, R2, 1, P6 ;  /* 0x3f80000002187808 */ /* 0x000fe20003000000 */
[----:B----4-:R-:W-:Y:S01]  /*0a40*/  FADD R13, R28, -R32 ;  /* 0x800000201c0d7221 */ /* 0x010fe20000000000 */
[----:B------:R-:W-:Y:S01]  /*0a50*/  FSETP.GEU.AND P1, PT, R18, 1.175494350822287508e-38, PT ;  /* 0x008000001200780b */ /* 0x000fe20003f2e000 */
[----:B------:R-:W-:Y:S01]  /*0a60*/  FADD R22, R30, -R34 ;  /* 0x800000221e167221 */ /* 0x000fe20000000000 */
[----:B------:R-:W-:Y:S01]  /*0a70*/  FADD R39, R31, -R35 ;  /* 0x800000231f277221 */ /* 0x000fe20000000000 */
[----:B0-----:R-:W0:Y:S01]  /*0a80*/  LDC.64 R26, c[0x0][0x258] ;  /* 0x00009600ff1a7b82 */ /* 0x001e220000000a00 */
[C---:B---3--:R-:W-:Y:S01]  /*0a90*/  FSETP.GT.AND P0, PT, R19.reuse, 8.50705917302346158658e+37, PT ;  /* 0x7e8000001300780b */ /* 0x048fe20003f04000 */
[----:B------:R-:W-:Y:S01]  /*0aa0*/  @P5 FMUL R16, R16, 0.25 ;  /* 0x3e80000010105820 */ /* 0x000fe20000400000 */
[----:B------:R-:W-:-:S03]  /*0ab0*/  FSETP.GEU.AND P6, PT, R19, 1.175494350822287508e-38, PT ;  /* 0x008000001300780b */ /* 0x000fc60003fce000 */
[----:B------:R-:W-:Y:S01]  /*0ac0*/  @!P3 FMUL R16, R16, 16777216 ;  /* 0x4b8000001010b820 */ /* 0x000fe20000400000 */
[----:B------:R-:W-:Y:S01]  /*0ad0*/  @P2 FMUL R18, R18, 0.25 ;  /* 0x3e80000012122820 */ /* 0x000fe20000400000 */
[----:B------:R-:W-:Y:S01]  /*0ae0*/  @!P4 FMUL R17, R17, 16777216 ;  /* 0x4b8000001111c820 */ /* 0x000fe20000400000 */
[----:B------:R-:W-:Y:S01]  /*0af0*/  FSEL R25, R2, 1, P5 ;  /* 0x3f80000002197808 */ /* 0x000fe20002800000 */
[----:B------:R1:W2:Y:S01]  /*0b00*/  MUFU.RCP R28, R16 ;  /* 0x00000010001c7308 */ /* 0x0002a20000001000 */
[----:B------:R-:W3:Y:S03]  /*0b10*/  LDC.64 R30, c[0x0][0x260] ;  /* 0x00009800ff1e7b82 */ /* 0x000ee60000000a00 */
[----:B------:R-:W-:Y:S01]  /*0b20*/  @P0 FMUL R19, R19, 0.25 ;  /* 0x3e80000013130820 */ /* 0x000fe20000400000 */
[----:B------:R-:W-:-:S03]  /*0b30*/  @!P1 FMUL R18, R18, 16777216 ;  /* 0x4b80000012129820 */ /* 0x000fc60000400000 */
[----:B------:R-:W-:Y:S01]  /*0b40*/  @!P6 FMUL R19, R19, 16777216 ;  /* 0x4b8000001313e820 */ /* 0x000fe20000400000 */
[----:B------:R-:W4:Y:S01]  /*0b50*/  MUFU.RCP R17, R17 ;  /* 0x0000001100117308 */ /* 0x000f220000001000 */
[----:B------:R-:W-:Y:S01]  /*0b60*/  @!P3 FMUL R25, R25, 16777216 ;  /* 0x4b8000001919b820 */ /* 0x000fe20000400000 */
[----:B-1----:R-:W-:-:S06]  /*0b70*/  FSEL R16, R2, 1, P0 ;  /* 0x3f80000002107808 */ /* 0x002fcc0000000000 */
[----:B------:R-:W1:Y:S01]  /*0b80*/  MUFU.RCP R18, R18 ;  /* 0x0000001200127308 */ /* 0x000e620000001000 */
[----:B--2---:R-:W-:Y:S01]  /*0b90*/  FMUL R28, R28, R25 ;  /* 0x000000191c1c7220 */ /* 0x004fe20000400000 */
[----:B------:R-:W-:-:S06]  /*0ba0*/  FSEL R25, R2, 1, P2 ;  /* 0x3f80000002197808 */ /* 0x000fcc0001000000 */
[----:B------:R-:W2:Y:S01]  /*0bb0*/  MUFU.RCP R19, R19 ;  /* 0x0000001300137308 */ /* 0x000ea20000001000 */
[----:B------:R-:W-:Y:S01]  /*0bc0*/  @!P4 FMUL R24, R24, 16777216 ;  /* 0x4b8000001818c820 */ /* 0x000fe20000400000 */
[----:B------:R-:W-:Y:S01]  /*0bd0*/  @!P1 FMUL R25, R25, 16777216 ;  /* 0x4b80000019199820 */ /* 0x000fe20000400000 */
[----:B------:R-:W-:Y:S02]  /*0be0*/  @!P6 FMUL R16, R16, 16777216 ;  /* 0x4b8000001010e820 */ /* 0x000fe40000400000 */
[----:B----4-:R-:W-:Y:S01]  /*0bf0*/  FMUL R17, R17, R24 ;  /* 0x0000001811117220 */ /* 0x010fe20000400000 */
[----:B-1----:R-:W-:-:S03]  /*0c00*/  FMUL R41, R18, R25 ;  /* 0x0000001912297220 */ /* 0x002fc60000400000 */
[----:B------:R-:W-:Y:S01]  /*0c10*/  FMUL R25, R17, R8 ;  /* 0x0000000811197220 */ /* 0x000fe20000400000 */
[----:B------:R-:W-:Y:S01]  /*0c20*/  FMUL R41, R41, R10 ;  /* 0x0000000a29297220 */ /* 0x000fe20000400000 */
[----:B--2---:R-:W-:Y:S01]  /*0c30*/  FMUL R40, R19, R16 ;  /* 0x0000001013287220 */ /* 0x004fe20000400000 */
[----:B---3--:R-:W-:-:S04]  /*0c40*/  IMAD.WIDE R16, R38, 0x4, R30 ;  /* 0x0000000426107825 */ /* 0x008fc800078e021e */
[----:B------:R-:W-:Y:S01]  /*0c50*/  FMUL R40, R40, R11 ;  /* 0x0000000b28287220 */ /* 0x000fe20000400000 */
[----:B0-----:R-:W-:-:S04]  /*0c60*/  IMAD.WIDE R10, R38, 0x4, R26 ;  /* 0x00000004260a7825 */ /* 0x001fc800078e021a */
[----:B------:R-:W-:Y:S01]  /*0c70*/  FMUL R28, R28, R9 ;  /* 0x000000091c1c7220 */ /* 0x000fe20000400000 */
[----:B------:R-:W2:Y:S04]  /*0c80*/  LDG.E.EL.128 R16, desc[UR4][R16.64] ;  /* 0x0000000410107981 */ /* 0x000ea8000c2e1d00 */
[----:B------:R-:W2:Y:S01]  /*0c90*/  LDG.E.EL.128 R8, desc[UR4][R10.64] ;  /* 0x000000040a087981 */ /* 0x000ea2000c2e1d00 */
[----:B------:R-:W-:-:S04]  /*0ca0*/  IMAD.WIDE R44, R37, 0x4, R42 ;  /* 0x00000004252c7825 */ /* 0x000fc800078e022a */
[----:B------:R-:W-:-:S04]  /*0cb0*/  IMAD.WIDE R42, R37, 0x4, R26 ;  /* 0x00000004252a7825 */ /* 0x000fc800078e021a */
[----:B------:R-:W-:Y:S01]  /*0cc0*/  FADD R14, R29, -R33 ;  /* 0x800000211d0e7221 */ /* 0x000fe20000000000 */
[----:B------:R-:W-:-:S06]  /*0cd0*/  IMAD.WIDE R32, R37, 0x4, R30 ;  /* 0x0000000425207825 */ /* 0x000fcc00078e021e */
[----:B------:R-:W3:Y:S01]  /*0ce0*/  LDG.E.EL.128 R32, desc[UR4][R32.64] ;  /* 0x0000000420207981 */ /* 0x000ee2000c2e1d00 */
[----:B--2---:R-:W-:-:S03]  /*0cf0*/  FFMA R8, R8, R25, R16 ;  /* 0x0000001908087223 */ /* 0x004fc60000000010 */
[----:B------:R-:W2:Y:S01]  /*0d00*/  LDG.E.EL.128 R24, desc[UR4][R44.64] ;  /* 0x000000042c187981 */ /* 0x000ea2000c2e1d00 */
[----:B------:R-:W-:-:S03]  /*0d10*/  FFMA R9, R9, R28, R17 ;  /* 0x0000001c09097223 */ /* 0x000fc60000000011 */
[----:B------:R-:W3:Y:S01]  /*0d20*/  LDG.E.EL.128 R28, desc[UR4][R42.64] ;  /* 0x000000042a1c7981 */ /* 0x000ee2000c2e1d00 */
[----:B------:R-:W-:Y:S01]  /*0d30*/  FFMA R41, R10, R41, R18 ;  /* 0x000000290a297223 */ /* 0x000fe20000000012 */
[----:B------:R-:W-:Y:S01]  /*0d40*/  FFMA R40, R11, R40, R19 ;  /* 0x000000280b287223 */ /* 0x000fe20000000013 */
[----:B------:R-:W-:Y:S01]  /*0d50*/  FADD R23, R23, 9.9999997473787516356e-06 ;  /* 0x3727c5ac17177421 */ /* 0x000fe20000000000 */
[----:B------:R-:W-:Y:S01]  /*0d60*/  FSETP.GT.AND P6, PT, R3, -R8, PT ;  /* 0x800000080300720b */ /* 0x000fe20003fc4000 */
[----:B------:R-:W-:-:S12]  /*0d70*/  FADD R8, R8, R3 ;  /* 0x0000000308087221 */ /* 0x000fd80000000000 */
[----:B------:R-:W-:Y:S01]  /*0d80*/  @!P6 FMUL R8, R8, 0.10000000149011611938 ;  /* 0x3dcccccd0808e820 */ /* 0x000fe20000400000 */
[----:B--2---:R-:W-:Y:S01]  /*0d90*/  FADD R10, R24, 9.9999997473787516356e-06 ;  /* 0x3727c5ac180a7421 */ /* 0x004fe20000000000 */
[----:B------:R-:W-:-:S03]  /*0da0*/  FADD R25, R25, 9.9999997473787516356e-06 ;  /* 0x3727c5ac19197421 */ /* 0x000fc60000000000 */
[----:B------:R-:W0:Y:S08]  /*0db0*/  MUFU.SQRT R17, R10 ;  /* 0x0000000a00117308 */ /* 0x000e300000002000 */
[----:B------:R-:W1:Y:S01]  /*0dc0*/  MUFU.SQRT R11, R25 ;  /* 0x00000019000b7308 */ /* 0x000e620000002000 */
[C---:B0-----:R-:W-:Y:S02]  /*0dd0*/  FSETP.GT.AND P3, PT, R17.reuse, 8.50705917302346158658e+37, PT ;  /* 0x7e8000001100780b */ /* 0x041fe40003f64000 */
[----:B------:R-:W-:-:S02]  /*0de0*/  FSETP.GEU.AND P5, PT, R17, 1.175494350822287508e-38, PT ;  /* 0x008000001100780b */ /* 0x000fc40003fae000 */
[C---:B-1----:R-:W-:Y:S02]  /*0df0*/  FSETP.GT.AND P4, PT, R11.reuse, 8.50705917302346158658e+37, PT ;  /* 0x7e8000000b00780b */ /* 0x042fe40003f84000 */
[----:B------:R-:W-:-:S07]  /*0e00*/  FSETP.GEU.AND P0, PT, R11, 1.175494350822287508e-38, PT ;  /* 0x008000000b00780b */ /* 0x000fce0003f0e000 */
[----:B------:R-:W-:-:S04]  /*0e10*/  @P3 FMUL R17, R17, 0.25 ;  /* 0x3e80000011113820 */ /* 0x000fc80000400000 */
[----:B------:R-:W-:Y:S01]  /*0e20*/  @!P5 FMUL R17, R17, 16777216 ;  /* 0x4b8000001111d820 */ /* 0x000fe20000400000 */
[----:B------:R-:W-:Y:S01]  /*0e30*/  @P4 FMUL R11, R11, 0.25 ;  /* 0x3e8000000b0b4820 */ /* 0x000fe20000400000 */
[----:B------:R-:W0:Y:S03]  /*0e40*/  MUFU.SQRT R10, R23 ;  /* 0x00000017000a7308 */ /* 0x000e260000002000 */
[----:B------:R-:W-:Y:S01]  /*0e50*/  @!P0 FMUL R11, R11, 16777216 ;  /* 0x4b8000000b0b8820 */ /* 0x000fe20000400000 */
[----:B------:R-:W-:-:S04]  /*0e60*/  FADD R26, R26, 9.9999997473787516356e-06 ;  /* 0x3727c5ac1a1a7421 */ /* 0x000fc80000000000 */
[----:B------:R-:W-:Y:S01]  /*0e70*/  MUFU.RCP R16, R17 ;  /* 0x0000001100107308 */ /* 0x000fe20000001000 */
[----:B------:R-:W-:-:S07]  /*0e80*/  FSEL R18, R2, 1, P4 ;  /* 0x3f80000002127808 */ /* 0x000fce0002000000 */
[----:B------:R-:W1:Y:S01]  /*0e90*/  MUFU.RCP R17, R11 ;  /* 0x0000000b00117308 */ /* 0x000e620000001000 */
[----:B------:R-:W-:Y:S01]  /*0ea0*/  @!P0 FMUL R18, R18, 16777216 ;  /* 0x4b80000012128820 */ /* 0x000fe20000400000 */
[----:B------:R-:W-:-:S06]  /*0eb0*/  FSEL R19, R2, 1, P3 ;  /* 0x3f80000002137808 */ /* 0x000fcc0001800000 */
[----:B------:R-:W2:Y:S01]  /*0ec0*/  MUFU.SQRT R24, R26 ;  /* 0x0000001a00187308 */ /* 0x000ea20000002000 */
[----:B------:R-:W-:Y:S01]  /*0ed0*/  FADD R27, R27, 9.9999997473787516356e-06 ;  /* 0x3727c5ac1b1b7421 */ /* 0x000fe20000000000 */
[C---:B0-----:R-:W-:Y:S02]  /*0ee0*/  FSETP.GT.AND P3, PT, R10.reuse, 8.50705917302346158658e+37, PT ;  /* 0x7e8000000a00780b */ /* 0x041fe40003f64000 */
[----:B------:R-:W-:Y:S01]  /*0ef0*/  FSETP.GEU.AND P4, PT, R10, 1.175494350822287508e-38, PT ;  /* 0x008000000a00780b */ /* 0x000fe20003f8e000 */
[----:B-1----:R-:W-:-:S03]  /*0f00*/  FMUL R17, R17, R18 ;  /* 0x0000001211117220 */ /* 0x002fc60000400000 */
[----:B------:R-:W0:Y:S01]  /*0f10*/  MUFU.SQRT R18, R27 ;  /* 0x0000001b00127308 */ /* 0x000e220000002000 */
[----:B--2---:R-:W-:-:S06]  /*0f20*/  FSETP.GT.AND P1, PT, R24, 8.50705917302346158658e+37, PT ;  /* 0x7e8000001800780b */ /* 0x004fcc0003f24000 */
[----:B------:R-:W-:Y:S01]  /*0f30*/  @P3 FMUL R10, R10, 0.25 ;  /* 0x3e8000000a0a3820 */ /* 0x000fe20000400000 */
[----:B------:R-:W-:-:S03]  /*0f40*/  FSETP.GEU.AND P2, PT, R24, 1.175494350822287508e-38, PT ;  /* 0x008000001800780b */ /* 0x000fc60003f4e000 */
[----:B------:R-:W-:Y:S01]  /*0f50*/  @!P4 FMUL R10, R10, 16777216 ;  /* 0x4b8000000a0ac820 */ /* 0x000fe20000400000 */
[----:B------:R-:W-:Y:S02]  /*0f60*/  FSEL R26, R2, 1, P1 ;  /* 0x3f800000021a7808 */ /* 0x000fe40000800000 */
[----:B0-----:R-:W-:-:S03]  /*0f70*/  FSETP.GT.AND P0, PT, R18, 8.50705917302346158658e+37, PT ;  /* 0x7e8000001200780b */ /* 0x001fc60003f04000 */
[----:B------:R-:W0:Y:S01]  /*0f80*/  MUFU.RCP R10, R10 ;  /* 0x0000000a000a7308 */ /* 0x000e220000001000 */
[----:B------:R-:W-:Y:S01]  /*0f90*/  @P1 FMUL R24, R24, 0.25 ;  /* 0x3e80000018181820 */ /* 0x000fe20000400000 */
[----:B------:R-:W-:Y:S02]  /*0fa0*/  FSETP.GEU.AND P1, PT, R18, 1.175494350822287508e-38, PT ;  /* 0x008000001200780b */ /* 0x000fe40003f2e000 */
[----:B------:R-:W-:Y:S01]  /*0fb0*/  FSEL R11, R2, 1, P3 ;  /* 0x3f800000020b7808 */ /* 0x000fe20001800000 */
[----:B------:R-:W-:-:S05]  /*0fc0*/  @!P5 FMUL R19, R19, 16777216 ;  /* 0x4b8000001313d820 */ /* 0x000fca0000400000 */
[----:B------:R-:W-:Y:S01]  /*0fd0*/  @P0 FMUL R18, R18, 0.25 ;  /* 0x3e80000012120820 */ /* 0x000fe20000400000 */
[----:B------:R-:W-:Y:S01]  /*0fe0*/  @!P4 FMUL R11, R11, 16777216 ;  /* 0x4b8000000b0bc820 */ /* 0x000fe20000400000 */
[----:B------:R-:W-:-:S03]  /*0ff0*/  @!P2 FMUL R24, R24, 16777216 ;  /* 0x4b8000001818a820 */ /* 0x000fc60000400000 */
[----:B------:R-:W-:Y:S01]  /*1000*/  @!P1 FMUL R18, R18, 16777216 ;  /* 0x4b80000012129820 */ /* 0x000fe20000400000 */
[----:B0-----:R-:W-:Y:S01]  /*1010*/  FMUL R11, R10, R11 ;  /* 0x0000000b0a0b7220 */ /* 0x001fe20000400000 */
[----:B------:R-:W-:Y:S02]  /*1020*/  FMUL R16, R16, R19 ;  /* 0x0000001310107220 */ /* 0x000fe40000400000 */
[----:B------:R-:W0:Y:S01]  /*1030*/  MUFU.RCP R19, R24 ;  /* 0x0000001800137308 */ /* 0x000e220000001000 */
[----:B------:R-:W-:Y:S01]  /*1040*/  FMUL R12, R11, R12 ;  /* 0x0000000c0b0c7220 */ /* 0x000fe20000400000 */
[----:B------:R-:W-:Y:S01]  /*1050*/  @!P2 FMUL R26, R26, 16777216 ;  /* 0x4b8000001a1aa820 */ /* 0x000fe20000400000 */
[----:B------:R-:W1:Y:S05]  /*1060*/  LDC.64 R10, c[0x0][0x210] ;  /* 0x00008400ff0a7b82 */ /* 0x000e6a0000000a00 */
[----:B------:R-:W2:Y:S01]  /*1070*/  MUFU.RCP R18, R18 ;  /* 0x0000001200127308 */ /* 0x000ea20000001000 */
[----:B------:R-:W-:Y:S01]  /*1080*/  FFMA R7, R7, R12, R15 ;  /* 0x0000000c07077223 */ /* 0x000fe2000000000f */
[----:B------:R-:W-:-:S05]  /*1090*/  FSEL R15, R2, 1, P0 ;  /* 0x3f800000020f7808 */ /* 0x000fca0000000000 */
[----:B------:R-:W-:Y:S01]  /*10a0*/  @!P1 FMUL R15, R15, 16777216 ;  /* 0x4b8000000f0f9820 */ /* 0x000fe20000400000 */
[----:B0-----:R-:W-:Y:S01]  /*10b0*/  FMUL R19, R19, R26 ;  /* 0x0000001a13137220 */ /* 0x001fe20000400000 */
[----:B------:R-:W-:Y:S01]  /*10c0*/  FMUL R13, R16, R13 ;  /* 0x0000000d100d7220 */ /* 0x000fe20000400000 */
[----:B------:R-:W-:Y:S01]  /*10d0*/  FMUL R14, R17, R14 ;  /* 0x0000000e110e7220 */ /* 0x000fe20000400000 */
[----:B--2---:R-:W-:Y:S01]  /*10e0*/  FMUL R2, R18, R15 ;  /* 0x0000000f12027220 */ /* 0x004fe20000400000 */
[----:B------:R-:W-:-:S03]  /*10f0*/  FMUL R19, R19, R22 ;  /* 0x0000001613137220 */ /* 0x000fc60000400000 */
[----:B------:R-:W-:Y:S01]  /*1100*/  FMUL R2, R2, R39 ;  /* 0x0000002702027220 */ /* 0x000fe20000400000 */
[----:B---3--:R-:W-:Y:S01]  /*1110*/  FFMA R15, R28, R13, R32 ;  /* 0x0000000d1c0f7223 */ /* 0x008fe20000000020 */
[----:B------:R-:W-:Y:S01]  /*1120*/  FFMA R14, R29, R14, R33 ;  /* 0x0000000e1d0e7223 */ /* 0x000fe20000000021 */
[----:B------:R-:W-:Y:S01]  /*1130*/  FFMA R19, R30, R19, R34 ;  /* 0x000000131e137223 */ /* 0x000fe20000000022 */
[----:B------:R-:W-:Y:S01]  /*1140*/  FFMA R2, R31, R2, R35 ;  /* 0x000000021f027223 */ /* 0x000fe20000000023 */
[----:B------:R-:W-:Y:S02]  /*1150*/  FSETP.GT.AND P5, PT, R36, -R9, PT ;  /* 0x800000092400720b */ /* 0x000fe40003fa4000 */
[----:B------:R-:W-:Y:S02]  /*1160*/  FSETP.GT.AND P4, PT, R20, -R41, PT ;  /* 0x800000291400720b */ /* 0x000fe40003f84000 */
[----:B------:R-:W-:Y:S02]  /*1170*/  FSETP.GT.AND P3, PT, R21, -R40, PT ;  /* 0x800000281500720b */ /* 0x000fe40003f64000 */
[----:B------:R-:W-:-:S02]  /*1180*/  FSETP.GT.AND P2, PT, R4, -R15, PT ;  /* 0x8000000f0400720b */ /* 0x000fc40003f44000 */
[----:B------:R-:W-:Y:S02]  /*1190*/  FSETP.GT.AND P1, PT, R5, -R14, PT ;  /* 0x8000000e0500720b */ /* 0x000fe40003f24000 */
[----:B------:R-:W-:Y:S02]  /*11a0*/  FSETP.GT.AND P0, PT, R6, -R19, PT ;  /* 0x800000130600720b */ /* 0x000fe40003f04000 */
[----:B------:R-:W-:Y:S01]  /*11b0*/  FSETP.GT.AND P6, PT, R7, -R2, PT ;  /* 0x800000020700720b */ /* 0x000fe20003fc4000 */
[----:B-1----:R-:W-:-:S04]  /*11c0*/  IMAD.WIDE R12, R0, 0x4, R10 ;  /* 0x00000004000c7825 */ /* 0x002fc800078e020a */
[----:B------:R-:W-:Y:S01]  /*11d0*/  FADD R9, R9, R36 ;  /* 0x0000002409097221 */ /* 0x000fe20000000000 */
[----:B------:R-:W-:Y:S01]  /*11e0*/  FADD R10, R41, R20 ;  /* 0x00000014290a7221 */ /* 0x000fe20000000000 */
[----:B------:R-:W-:Y:S01]  /*11f0*/  FADD R11, R40, R21 ;  /* 0x00000015280b7221 */ /* 0x000fe20000000000 */
[----:B------:R-:W-:Y:S01]  /*1200*/  FADD R4, R15, R4 ;  /* 0x000000040f047221 */ /* 0x000fe20000000000 */
[----:B------:R-:W-:Y:S01]  /*1210*/  FADD R5, R14, R5 ;  /* 0x000000050e057221 */ /* 0x000fe20000000000 */
[----:B------:R-:W-:Y:S01]  /*1220*/  FADD R6, R19, R6 ;  /* 0x0000000613067221 */ /* 0x000fe20000000000 */
[----:B------:R-:W-:Y:S01]  /*1230*/  FADD R7, R2, R7 ;  /* 0x0000000702077221 */ /* 0x000fe20000000000 */
[----:B------:R-:W-:Y:S01]  /*1240*/  @!P5 FMUL R9, R9, 0.10000000149011611938 ;  /* 0x3dcccccd0909d820 */ /* 0x000fe20000400000 */
[----:B------:R-:W-:Y:S01]  /*1250*/  @!P4 FMUL R10, R10, 0.10000000149011611938 ;  /* 0x3dcccccd0a0ac820 */ /* 0x000fe20000400000 */
[----:B------:R-:W-:Y:S01]  /*1260*/  @!P3 FMUL R11, R11, 0.10000000149011611938 ;  /* 0x3dcccccd0b0bb820 */ /* 0x000fe20000400000 */
[----:B------:R-:W-:Y:S01]  /*1270*/  @!P2 FMUL R4, R4, 0.10000000149011611938 ;  /* 0x3dcccccd0404a820 */ /* 0x000fe20000400000 */
[----:B------:R-:W-:Y:S01]  /*1280*/  @!P1 FMUL R5, R5, 0.10000000149011611938 ;  /* 0x3dcccccd05059820 */ /* 0x000fe20000400000 */
[----:B------:R-:W-:Y:S01]  /*1290*/  @!P0 FMUL R6, R6, 0.10000000149011611938 ;  /* 0x3dcccccd06068820 */ /* 0x000fe20000400000 */
[----:B------:R-:W-:Y:S01]  /*12a0*/  @!P6 FMUL R7, R7, 0.10000000149011611938 ;  /* 0x3dcccccd0707e820 */ /* 0x000fe20000400000 */
[----:B------:R-:W-:Y:S04]  /*12b0*/  STG.E.128 desc[UR4][R12.64], R8 ;  /* 0x000000080c007986 */ /* 0x000fe8000c101d04 */
[----:B------:R-:W-:Y:S01]  /*12c0*/  STG.E.128 desc[UR4][R12.64+0x800], R4 ;  /* 0x000800040c007986 */ /* 0x000fe2000c101d04 */
[----:B------:R-:W-:Y:S05]  /*12d0*/  EXIT ;  /* 0x000000000000794d */ /* 0x000fea0003800000 */
.L_x_0:
[----:B------:R-:W-:-:S00]  /*12e0*/  BRA `(.L_x_0) ;  /* 0xfffffffc00fc7947 */ /* 0x000fc0000383ffff */
[----:B------:R-:W-:-:S00]  /*12f0*/  NOP ;  /* 0x0000000000007918 */ /* 0x000fc00000000000 */
        /* <DEDUP_REMOVED lines=8> */
.L_x_1:


//--------------------- .nv.global.init           --------------------------
	.section	.nv.global.init,"aw",@progbits
.nv.global.init:
	.type		_$_str,@object
	.size		_$_str,(_$_str_$_2 - _$_str)
_$_str:
        /*0000*/ 	.byte	0x5f, 0x5f, 0x43, 0x55, 0x44, 0x41, 0x5f, 0x46, 0x54, 0x5a, 0x00
	.type		_$_str_$_2,@object
	.size		_$_str_$_2,(.L_1 - _$_str_$_2)
_$_str_$_2:
        /*000b*/ 	.byte	0x5f, 0x5f, 0x43, 0x55, 0x44, 0x41, 0x5f, 0x50, 0x52, 0x45, 0x43, 0x5f, 0x53, 0x51, 0x52, 0x54
        /*001b*/ 	.byte	0x00
.L_1:


//--------------------- .nv.constant0.triton_poi_fused__native_batch_norm_legit_no_training_add_leaky_relu_13 --------------------------
	.section	.nv.constant0.triton_poi_fused__native_batch_norm_legit_no_training_add_leaky_relu_13,"a",@progbits
	.sectionflags	@""
	.align	4
.nv.constant0.triton_poi_fused__native_batch_norm_legit_no_training_add_leaky_relu_13:
	.zero		620
